//
// Generated by NVIDIA NVVM Compiler
//
// Compiler Build ID: CL-36424714
// Cuda compilation tools, release 13.0, V13.0.88
// Based on NVVM 20.0.0
//

.version 9.0
.target sm_100
.address_size 64

	// .globl	_Z7computefiiffff
.extern .func  (.param .b32 func_retval0) vprintf
(
	.param .b64 vprintf_param_0,
	.param .b64 vprintf_param_1
)
;
.global .align 1 .b8 $str[7] = {37, 46, 49, 55, 103, 10};
.global .align 4 .b8 __cudart_i2opi_f[24] = {65, 144, 67, 60, 153, 149, 98, 219, 192, 221, 52, 245, 209, 87, 39, 252, 41, 21, 68, 78, 110, 131, 249, 162};

.visible .entry _Z7computefiiffff(
	.param .f32 _Z7computefiiffff_param_0,
	.param .u32 _Z7computefiiffff_param_1,
	.param .u32 _Z7computefiiffff_param_2,
	.param .f32 _Z7computefiiffff_param_3,
	.param .f32 _Z7computefiiffff_param_4,
	.param .f32 _Z7computefiiffff_param_5,
	.param .f32 _Z7computefiiffff_param_6
)
{
	.local .align 8 .b8 	__local_depot0[40];
	.reg .b64 	%SP;
	.reg .b64 	%SPL;
	.reg .pred 	%p<20>;
	.reg .b32 	%r<63>;
	.reg .b32 	%f<78>;
	.reg .b64 	%rd<25>;
	.reg .b64 	%fd<4>;

	mov.u64 	%SPL, __local_depot0;
	cvta.local.u64 	%SP, %SPL;
	ld.param.f32 	%f76, [_Z7computefiiffff_param_0];
	ld.param.u32 	%r21, [_Z7computefiiffff_param_1];
	ld.param.u32 	%r22, [_Z7computefiiffff_param_2];
	ld.param.f32 	%f12, [_Z7computefiiffff_param_3];
	ld.param.f32 	%f13, [_Z7computefiiffff_param_6];
	add.u64 	%rd1, %SPL, 0;
	setp.lt.s32 	%p2, %r21, 1;
	@%p2 bra 	$L__BB0_14;
	setp.lt.s32 	%p3, %r22, 1;
	mov.f32 	%f14, 0f2FB4BC80;
	mov.f32 	%f15, 0f3EF8D2E0;
	mul.rn.f32 	%f16, %f15, %f14;
	mov.f32 	%f17, 0f3B4DFED5;
	mov.f32 	%f18, 0f3DF6560B;
	mul.rn.f32 	%f19, %f18, %f17;
	fma.rn.f32 	%f20, %f16, 0f3FB8AA3B, 0fB6355CF0;
	fma.rn.f32 	%f21, 0f3D65A402, 0f32A55E34, %f20;
	mul.f32 	%f22, %f19, 0f40400000;
	fma.rn.f32 	%f23, %f22, %f16, %f21;
	fma.rn.f32 	%f24, %f19, 0f3D65A402, %f23;
	mov.f32 	%f25, 0f42F0296A;
	add.rn.f32 	%f26, %f25, %f24;
	mov.f32 	%f27, 0fC2F0296A;
	add.rn.f32 	%f28, %f26, %f27;
	neg.f32 	%f29, %f28;
	add.rn.f32 	%f30, %f24, %f29;
	mov.f32 	%f31, 0f80000009;
	mul.rn.f32 	%f32, %f26, %f31;
	neg.f32 	%f33, %f32;
	fma.rn.f32 	%f34, %f26, 0f80000009, %f33;
	fma.rn.f32 	%f35, %f30, 0f80000009, %f34;
	cvt.rni.f32.f32 	%f36, %f32;
	sub.f32 	%f37, %f32, %f36;
	add.f32 	%f38, %f37, %f35;
	fma.rn.f32 	%f39, %f38, 0f391FCB8E, 0f3AAF85ED;
	fma.rn.f32 	%f40, %f39, %f38, 0f3C1D9856;
	fma.rn.f32 	%f41, %f40, %f38, 0f3D6357BB;
	fma.rn.f32 	%f42, %f41, %f38, 0f3E75FDEC;
	fma.rn.f32 	%f43, %f42, %f38, 0f3F317218;
	fma.rn.f32 	%f44, %f43, %f38, 0f3F800000;
	cvt.rzi.s32.f32 	%r23, %f36;
	setp.gt.f32 	%p4, %f36, 0f00000000;
	selp.b32 	%r24, 0, -2097152000, %p4;
	add.s32 	%r25, %r24, 2130706432;
	mov.b32 	%f45, %r25;
	mul.f32 	%f46, %f44, %f45;
	shl.b32 	%r26, %r23, 23;
	sub.s32 	%r27, %r26, %r24;
	mov.b32 	%f47, %r27;
	mul.f32 	%f48, %f46, %f47;
	abs.f32 	%f49, %f32;
	setp.gt.f32 	%p5, %f49, 0f43180000;
	setp.lt.f32 	%p6, %f32, 0f00000000;
	selp.f32 	%f50, 0f00000000, 0f7F800000, %p6;
	selp.f32 	%f1, %f50, %f48, %p5;
	mov.b32 	%r1, %f1;
	shr.u32 	%r28, %r1, 23;
	and.b32  	%r29, %r28, 224;
	add.s32 	%r2, %r29, -128;
	and.b32  	%r3, %r28, 31;
	@%p3 bra 	$L__BB0_14;
	mul.f32 	%f51, %f1, 0f3F22F983;
	cvt.rni.s32.f32 	%r31, %f51;
	cvt.rn.f32.s32 	%f52, %r31;
	shr.u32 	%r32, %r2, 5;
	mul.wide.u32 	%rd10, %r32, 4;
	sub.s64 	%rd2, %rd1, %rd10;
	sub.s32 	%r4, 32, %r3;
	mov.f32 	%f53, 0f00000000;
	mul.rn.f32 	%f54, %f1, %f53;
	abs.f32 	%f55, %f1;
	setp.eq.f32 	%p7, %f55, 0f7F800000;
	setp.ltu.f32 	%p8, %f55, 0f47CE4780;
	or.pred  	%p1, %p8, %p7;
	selp.b32 	%r5, %r31, 0, %p8;
	fma.rn.f32 	%f56, %f52, 0fBFC90FDA, %f1;
	fma.rn.f32 	%f57, %f52, 0fB3A22168, %f56;
	fma.rn.f32 	%f58, %f52, 0fA7C234C5, %f57;
	selp.f32 	%f2, %f58, %f54, %p8;
	add.f32 	%f3, %f13, 0f00000000;
	shl.b32 	%r33, %r1, 8;
	or.b32  	%r6, %r33, -2147483648;
	mul.f32 	%f4, %f12, 0f80000000;
	mov.b32 	%r57, 0;
	mov.u64 	%rd11, __cudart_i2opi_f;
$L__BB0_3:
	setp.neu.f32 	%p9, %f76, %f4;
	setp.neu.f32 	%p10, %f76, 0f7BB61DAE;
	or.pred  	%p11, %p9, %p10;
	@%p11 bra 	$L__BB0_13;
	mov.b32 	%r58, 0;
$L__BB0_5:
	mov.u32 	%r62, %r5;
	mov.f32 	%f75, %f2;
	@%p1 bra 	$L__BB0_11;
	mov.b64 	%rd24, 0;
	mov.b32 	%r59, 0;
	mov.u64 	%rd22, %rd11;
	mov.u64 	%rd23, %rd1;
$L__BB0_7:
	.pragma "nounroll";
	ld.global.nc.u32 	%r36, [%rd22];
	mad.wide.u32 	%rd13, %r36, %r6, %rd24;
	shr.u64 	%rd24, %rd13, 32;
	st.local.u32 	[%rd23], %rd13;
	add.s32 	%r59, %r59, 1;
	add.s64 	%rd23, %rd23, 4;
	add.s64 	%rd22, %rd22, 4;
	setp.ne.s32 	%p12, %r59, 6;
	@%p12 bra 	$L__BB0_7;
	setp.eq.s32 	%p13, %r3, 0;
	st.local.u32 	[%rd1+24], %rd24;
	ld.local.u32 	%r60, [%rd2+24];
	ld.local.u32 	%r61, [%rd2+20];
	@%p13 bra 	$L__BB0_10;
	shl.b32 	%r37, %r60, %r3;
	shr.u32 	%r38, %r61, %r4;
	add.s32 	%r60, %r38, %r37;
	shl.b32 	%r39, %r61, %r3;
	ld.local.u32 	%r40, [%rd2+16];
	shr.u32 	%r41, %r40, %r4;
	add.s32 	%r61, %r41, %r39;
$L__BB0_10:
	setp.lt.s32 	%p14, %r1, 0;
	shr.u32 	%r42, %r60, 30;
	shf.l.wrap.b32 	%r43, %r61, %r60, 2;
	shl.b32 	%r44, %r61, 2;
	shr.u32 	%r45, %r43, 31;
	add.s32 	%r46, %r45, %r42;
	neg.s32 	%r47, %r46;
	selp.b32 	%r62, %r47, %r46, %p14;
	xor.b32  	%r48, %r43, %r1;
	shr.s32 	%r49, %r43, 31;
	xor.b32  	%r50, %r49, %r43;
	xor.b32  	%r51, %r49, %r44;
	cvt.u64.u32 	%rd14, %r50;
	shl.b64 	%rd15, %rd14, 32;
	cvt.u64.u32 	%rd16, %r51;
	or.b64  	%rd17, %rd15, %rd16;
	cvt.rn.f64.s64 	%fd1, %rd17;
	mul.f64 	%fd2, %fd1, 0d3BF921FB54442D19;
	cvt.rn.f32.f64 	%f59, %fd2;
	neg.f32 	%f60, %f59;
	setp.lt.s32 	%p15, %r48, 0;
	selp.f32 	%f75, %f60, %f59, %p15;
$L__BB0_11:
	add.s32 	%r58, %r58, 1;
	setp.eq.s32 	%p16, %r58, %r22;
	@%p16 bra 	$L__BB0_12;
	bra.uni 	$L__BB0_5;
$L__BB0_12:
	add.s32 	%r52, %r62, 1;
	mul.rn.f32 	%f61, %f75, %f75;
	and.b32  	%r53, %r62, 1;
	setp.eq.b32 	%p17, %r53, 1;
	selp.f32 	%f62, %f75, 0f3F800000, %p17;
	fma.rn.f32 	%f63, %f61, %f62, 0f00000000;
	fma.rn.f32 	%f64, %f61, 0f37CBAC00, 0fBAB607ED;
	selp.f32 	%f65, 0fB94D4153, %f64, %p17;
	selp.f32 	%f66, 0f3C0885E4, 0f3D2AAABB, %p17;
	fma.rn.f32 	%f67, %f65, %f61, %f66;
	selp.f32 	%f68, 0fBE2AAAA8, 0fBEFFFFFF, %p17;
	fma.rn.f32 	%f69, %f67, %f61, %f68;
	fma.rn.f32 	%f70, %f69, %f63, %f62;
	and.b32  	%r54, %r52, 2;
	setp.eq.s32 	%p18, %r54, 0;
	mov.f32 	%f71, 0f00000000;
	sub.f32 	%f72, %f71, %f70;
	selp.f32 	%f73, %f70, %f72, %p18;
	add.f32 	%f76, %f3, %f73;
$L__BB0_13:
	add.s32 	%r57, %r57, 1;
	setp.eq.s32 	%p19, %r57, %r21;
	@%p19 bra 	$L__BB0_14;
	bra.uni 	$L__BB0_3;
$L__BB0_14:
	add.u64 	%rd18, %SP, 32;
	add.u64 	%rd19, %SPL, 32;
	cvt.f64.f32 	%fd3, %f76;
	st.local.f64 	[%rd19], %fd3;
	mov.u64 	%rd20, $str;
	cvta.global.u64 	%rd21, %rd20;
	{ // callseq 0, 0
	.param .b64 param0;
	st.param.b64 	[param0], %rd21;
	.param .b64 param1;
	st.param.b64 	[param1], %rd18;
	.param .b32 retval0;
	call.uni (retval0), 
	vprintf, 
	(
	param0, 
	param1
	);
	ld.param.b32 	%r55, [retval0];
	} // callseq 0
	ret;

}


// ===== COMPILED SASS (sm_100) =====

	.target	sm_100

	.elftype	@"ET_EXEC"


//--------------------- .note.nv.tkinfo           --------------------------
	.section	.note.nv.tkinfo,"",@"SHT_NOTE"
	.sectionflags	@"SHF_NOTE_NV_TKINFO"
	.tkinfo
        /*0018*/ 	.word	0x00000002
        /*0030*/ 	.string	""
        /*0030*/ 	.string	"ptxas"
        /*0030*/ 	.string	"Cuda compilation tools, release 13.0, V13.0.88"
        /*0030*/ 	.string	"Build cuda_13.0.r13.0/compiler.36424714_0"
        /*0030*/ 	.string	"-arch sm_100 -m 64 "



//--------------------- .note.nv.cuinfo           --------------------------
	.section	.note.nv.cuinfo,"",@"SHT_NOTE"
	.sectionflags	@"SHF_NOTE_NV_CUINFO"
        /*0018*/ 	.short	0x0002
        /*001a*/ 	.short	0x0064
        /*001c*/ 	.short	0x0082
	.zero		2


//--------------------- .nv.info                  --------------------------
	.section	.nv.info,"",@"SHT_CUDA_INFO"
	.align	4


	//----- nvinfo : EIATTR_REGCOUNT
	.align		4
        /*0000*/ 	.byte	0x04, 0x2f
        /*0002*/ 	.short	(.L_3 - .L_2)
	.align		4
.L_2:
        /*0004*/ 	.word	index@(_Z7computefiiffff)
        /*0008*/ 	.word	0x00000018


	//----- nvinfo : EIATTR_FRAME_SIZE
	.align		4
.L_3:
        /*000c*/ 	.byte	0x04, 0x11
        /*000e*/ 	.short	(.L_5 - .L_4)
	.align		4
.L_4:
        /*0010*/ 	.word	index@(_Z7computefiiffff)
        /*0014*/ 	.word	0x00000028


	//----- nvinfo : EIATTR_MIN_STACK_SIZE
	.align		4
.L_5:
        /*0018*/ 	.byte	0x04, 0x12
        /*001a*/ 	.short	(.L_7 - .L_6)
	.align		4
.L_6:
        /*001c*/ 	.word	index@(_Z7computefiiffff)
        /*0020*/ 	.word	0x00000028
.L_7:


//--------------------- .nv.compat                --------------------------
	.section	.nv.compat,"",@"SHT_CUDA_COMPAT_INFO"
	.align	4
        /*0000*/ 	.byte	0x02, 0x09, 0x00, 0x00, 0x02, 0x02, 0x01, 0x00, 0x02, 0x05, 0x05, 0x00, 0x03, 0x07, 0x01, 0x01
        /*0010*/ 	.byte	0x02, 0x03, 0x00, 0x00, 0x02, 0x06, 0x01, 0x00, 0x04, 0x0b, 0x08, 0x00, 0x01, 0x00, 0x00, 0x00
        /*0020*/ 	.byte	0x00, 0x00, 0x00, 0x00


//--------------------- .nv.info._Z7computefiiffff --------------------------
	.section	.nv.info._Z7computefiiffff,"",@"SHT_CUDA_INFO"
	.sectionflags	@""
	.align	4


	//----- nvinfo : EIATTR_CUDA_API_VERSION
	.align		4
        /*0000*/ 	.byte	0x04, 0x37
        /*0002*/ 	.short	(.L_9 - .L_8)
.L_8:
        /*0004*/ 	.word	0x00000082


	//----- nvinfo : EIATTR_KPARAM_INFO
	.align		4
.L_9:
        /*0008*/ 	.byte	0x04, 0x17
        /*000a*/ 	.short	(.L_11 - .L_10)
.L_10:
        /*000c*/ 	.word	0x00000000
        /*0010*/ 	.short	0x0006
        /*0012*/ 	.short	0x0018
        /*0014*/ 	.byte	0x00, 0xf0, 0x11, 0x00


	//----- nvinfo : EIATTR_KPARAM_INFO
	.align		4
.L_11:
        /*0018*/ 	.byte	0x04, 0x17
        /*001a*/ 	.short	(.L_13 - .L_12)
.L_12:
        /*001c*/ 	.word	0x00000000
        /*0020*/ 	.short	0x0005
        /*0022*/ 	.short	0x0014
        /*0024*/ 	.byte	0x00, 0xf0, 0x11, 0x00


	//----- nvinfo : EIATTR_KPARAM_INFO
	.align		4
.L_13:
        /*0028*/ 	.byte	0x04, 0x17
        /*002a*/ 	.short	(.L_15 - .L_14)
.L_14:
        /*002c*/ 	.word	0x00000000
        /*0030*/ 	.short	0x0004
        /*0032*/ 	.short	0x0010
        /*0034*/ 	.byte	0x00, 0xf0, 0x11, 0x00


	//----- nvinfo : EIATTR_KPARAM_INFO
	.align		4
.L_15:
        /*0038*/ 	.byte	0x04, 0x17
        /*003a*/ 	.short	(.L_17 - .L_16)
.L_16:
        /*003c*/ 	.word	0x00000000
        /*0040*/ 	.short	0x0003
        /*0042*/ 	.short	0x000c
        /*0044*/ 	.byte	0x00, 0xf0, 0x11, 0x00


	//----- nvinfo : EIATTR_KPARAM_INFO
	.align		4
.L_17:
        /*0048*/ 	.byte	0x04, 0x17
        /*004a*/ 	.short	(.L_19 - .L_18)
.L_18:
        /*004c*/ 	.word	0x00000000
        /*0050*/ 	.short	0x0002
        /*0052*/ 	.short	0x0008
        /*0054*/ 	.byte	0x00, 0xf0, 0x11, 0x00


	//----- nvinfo : EIATTR_KPARAM_INFO
	.align		4
.L_19:
        /*0058*/ 	.byte	0x04, 0x17
        /*005a*/ 	.short	(.L_21 - .L_20)
.L_20:
        /*005c*/ 	.word	0x00000000
        /*0060*/ 	.short	0x0001
        /*0062*/ 	.short	0x0004
        /*0064*/ 	.byte	0x00, 0xf0, 0x11, 0x00


	//----- nvinfo : EIATTR_KPARAM_INFO
	.align		4
.L_21:
        /*0068*/ 	.byte	0x04, 0x17
        /*006a*/ 	.short	(.L_23 - .L_22)
.L_22:
        /*006c*/ 	.word	0x00000000
        /*0070*/ 	.short	0x0000
        /*0072*/ 	.short	0x0000
        /*0074*/ 	.byte	0x00, 0xf0, 0x11, 0x00


	//----- nvinfo : EIATTR_SPARSE_MMA_MASK
	.align		4
.L_23:
        /*0078*/ 	.byte	0x03, 0x50
        /*007a*/ 	.short	0x0000


	//----- nvinfo : EIATTR_MAXREG_COUNT
	.align		4
        /*007c*/ 	.byte	0x03, 0x1b
        /*007e*/ 	.short	0x00ff


	//----- nvinfo : EIATTR_EXTERNS
	.align		4
        /*0080*/ 	.byte	0x04, 0x0f
        /*0082*/ 	.short	(.L_25 - .L_24)


	//   ....[0]....
	.align		4
.L_24:
        /*0084*/ 	.word	index@(vprintf)


	//----- nvinfo : EIATTR_MERCURY_ISA_VERSION
	.align		4
.L_25:
        /*0088*/ 	.byte	0x03, 0x5f
        /*008a*/ 	.short	0x0101


	//----- nvinfo : EIATTR_VRC_CTA_INIT_COUNT
	.align		4
        /*008c*/ 	.byte	0x02, 0x4a
	.zero		1
	.zero		1


	//----- nvinfo : EIATTR_SYSCALL_OFFSETS
	.align		4
        /*0090*/ 	.byte	0x04, 0x46
        /*0092*/ 	.short	(.L_27 - .L_26)


	//   ....[0]....
.L_26:
        /*0094*/ 	.word	0x00000a20


	//----- nvinfo : EIATTR_EXIT_INSTR_OFFSETS
	.align		4
.L_27:
        /*0098*/ 	.byte	0x04, 0x1c
        /*009a*/ 	.short	(.L_29 - .L_28)


	//   ....[0]....
.L_28:
        /*009c*/ 	.word	0x00000a30


	//----- nvinfo : EIATTR_CRS_STACK_SIZE
	.align		4
.L_29:
        /*00a0*/ 	.byte	0x04, 0x1e
        /*00a2*/ 	.short	(.L_31 - .L_30)
.L_30:
        /*00a4*/ 	.word	0x00000000


	//----- nvinfo : EIATTR_CBANK_PARAM_SIZE
	.align		4
.L_31:
        /*00a8*/ 	.byte	0x03, 0x19
        /*00aa*/ 	.short	0x001c


	//----- nvinfo : EIATTR_PARAM_CBANK
	.align		4
        /*00ac*/ 	.byte	0x04, 0x0a
        /*00ae*/ 	.short	(.L_33 - .L_32)
	.align		4
.L_32:
        /*00b0*/ 	.word	index@(.nv.constant0._Z7computefiiffff)
        /*00b4*/ 	.short	0x0380
        /*00b6*/ 	.short	0x001c


	//----- nvinfo : EIATTR_SW_WAR
	.align		4
.L_33:
        /*00b8*/ 	.byte	0x04, 0x36
        /*00ba*/ 	.short	(.L_35 - .L_34)
.L_34:
        /*00bc*/ 	.word	0x00000008
.L_35:


//--------------------- .nv.callgraph             --------------------------
	.section	.nv.callgraph,"",@"SHT_CUDA_CALLGRAPH"
	.align	4
	.sectionentsize	8
	.align		4
        /*0000*/ 	.word	0x00000000
	.align		4
        /*0004*/ 	.word	0xffffffff
	.align		4
        /*0008*/ 	.word	index@(_Z7computefiiffff)
	.align		4
        /*000c*/ 	.word	index@(vprintf)
	.align		4
        /*0010*/ 	.word	0x00000000
	.align		4
        /*0014*/ 	.word	0xfffffffe
	.align		4
        /*0018*/ 	.word	0x00000000
	.align		4
        /*001c*/ 	.word	0xfffffffd
	.align		4
        /*0020*/ 	.word	0x00000000
	.align		4
        /*0024*/ 	.word	0xfffffffc


//--------------------- .nv.constant4             --------------------------
	.section	.nv.constant4,"a",@progbits
	.align	8
	.align		8
.nv.constant4:
        /*0000*/ 	.dword	vprintf
	.align		8
        /*0008*/ 	.dword	$str
	.align		8
        /*0010*/ 	.dword	__cudart_i2opi_f


//--------------------- .text._Z7computefiiffff   --------------------------
	.section	.text._Z7computefiiffff,"ax",@progbits
	.align	128
        .global         _Z7computefiiffff
        .type           _Z7computefiiffff,@function
        .size           _Z7computefiiffff,(.L_x_9 - _Z7computefiiffff)
        .other          _Z7computefiiffff,@"STO_CUDA_ENTRY STV_DEFAULT"
_Z7computefiiffff:
.text._Z7computefiiffff:
[----:B------:R-:W0:Y:S01]  /*0000*/  LDC R1, c[0x0][0x37c] ;  /* 0x0000df00ff017b82 */ /* 0x000e220000000800 */
[----:B------:R-:W1:Y:S07]  /*0010*/  LDCU UR4, c[0x0][0x384] ;  /* 0x00007080ff0477ac */ /* 0x000e6e0008000800 */
[----:B------:R-:W2:Y:S01]  /*0020*/  LDC R6, c[0x0][0x2f8] ;  /* 0x0000be00ff067b82 */ /* 0x000ea20000000800 */
[----:B0-----:R-:W-:Y:S01]  /*0030*/  VIADD R1, R1, 0xffffffd8 ;  /* 0xffffffd801017836 */ /* 0x001fe20000000000 */
[----:B------:R-:W0:Y:S01]  /*0040*/  LDCU UR5, c[0x0][0x380] ;  /* 0x00007000ff0577ac */ /* 0x000e220008000800 */
[----:B------:R-:W3:Y:S01]  /*0050*/  LDCU UR7, c[0x0][0x2fc] ;  /* 0x00005f80ff0777ac */ /* 0x000ee20008000800 */
[----:B-1----:R-:W-:Y:S01]  /*0060*/  UISETP.GE.AND UP0, UPT, UR4, 0x1, UPT ;  /* 0x000000010400788c */ /* 0x002fe2000bf06270 */
[----:B0-----:R-:W-:-:S08]  /*0070*/  IMAD.U32 R0, RZ, RZ, UR5 ;  /* 0x00000005ff007e24 */ /* 0x001fd0000f8e00ff */
[----:B--23--:R-:W-:Y:S05]  /*0080*/  BRA.U !UP0, `(.L_x_0) ;  /* 0x00000009083c7547 */ /* 0x00cfea000b800000 */
[----:B------:R-:W0:Y:S02]  /*0090*/  LDCU UR4, c[0x0][0x388] ;  /* 0x00007100ff0477ac */ /* 0x000e240008000800 */
[----:B0-----:R-:W-:-:S09]  /*00a0*/  UISETP.GE.AND UP0, UPT, UR4, 0x1, UPT ;  /* 0x000000010400788c */ /* 0x001fd2000bf06270 */
[----:B------:R-:W-:Y:S05]  /*00b0*/  BRA.U !UP0, `(.L_x_0) ;  /* 0x0000000908307547 */ /* 0x000fea000b800000 */
[----:B------:R-:W-:Y:S02]  /*00c0*/  HFMA2 R3, -RZ, RZ, 0.11224365234375, -0.058502197265625 ;  /* 0x2f2fab7dff037431 */ /* 0x000fe400000001ff */
[----:B------:R-:W-:Y:S01]  /*00d0*/  IMAD.MOV.U32 R2, RZ, RZ, 0x3fb8aa3b ;  /* 0x3fb8aa3bff027424 */ /* 0x000fe200078e00ff */
[----:B------:R-:W0:Y:S01]  /*00e0*/  LDCU UR5, c[0x0][0x38c] ;  /* 0x00007180ff0577ac */ /* 0x000e220008000800 */
[----:B------:R-:W-:Y:S01]  /*00f0*/  IMAD.MOV.U32 R5, RZ, RZ, 0x3d65a402 ;  /* 0x3d65a402ff057424 */ /* 0x000fe200078e00ff */
[----:B------:R-:W1:Y:S01]  /*0100*/  LDCU UR4, c[0x0][0x398] ;  /* 0x00007300ff0477ac */ /* 0x000e620008000800 */
[----:B------:R-:W-:Y:S01]  /*0110*/  FFMA R2, R3, R2, -2.7025198505725711584e-06 ;  /* 0xb6355cf003027423 */ /* 0x000fe20000000002 */
[----:B------:R-:W2:Y:S03]  /*0120*/  LDCU.64 UR8, c[0x0][0x358] ;  /* 0x00006b00ff0877ac */ /* 0x000ea60008000a00 */
[----:B------:R-:W-:-:S04]  /*0130*/  FFMA R2, R5, 1.9251366722983220825e-08, R2 ;  /* 0x32a55e3405027823 */ /* 0x000fc80000000002 */
[----:B------:R-:W-:Y:S01]  /*0140*/  FFMA R2, R3, 0.0011342193465679883957, R2 ;  /* 0x3a94aa1603027823 */ /* 0x000fe20000000002 */
[----:B0-----:R-:W-:-:S03]  /*0150*/  FMUL R13, RZ, -UR5 ;  /* 0x80000005ff0d7c20 */ /* 0x001fc60008400000 */
[----:B------:R-:W-:Y:S01]  /*0160*/  FFMA R2, R5, 0.00037807310582138597965, R2 ;  /* 0x39c6381d05027823 */ /* 0x000fe20000000002 */
[----:B-1----:R-:W-:Y:S01]  /*0170*/  FADD R11, RZ, UR4 ;  /* 0x00000004ff0b7e21 */ /* 0x002fe20008000000 */
[----:B------:R-:W-:Y:S02]  /*0180*/  UMOV UR4, URZ ;  /* 0x000000ff00047c82 */ /* 0x000fe40008000000 */
[----:B------:R-:W-:-:S04]  /*0190*/  FADD R3, R2, 120.0808868408203125 ;  /* 0x42f0296a02037421 */ /* 0x000fc80000000000 */
[C---:B------:R-:W-:Y:S01]  /*01a0*/  FMUL R4, R3.reuse, -1.2611686178923353638e-44 ;  /* 0x8000000903047820 */ /* 0x040fe20000400000 */
[----:B------:R-:W-:-:S03]  /*01b0*/  FADD R5, R3, -120.0808868408203125 ;  /* 0xc2f0296a03057421 */ /* 0x000fc60000000000 */
[----:B------:R-:W0:Y:S01]  /*01c0*/  FRND R7, R4 ;  /* 0x0000000400077307 */ /* 0x000e220000201000 */
[----:B------:R-:W-:Y:S01]  /*01d0*/  FADD R5, R2, -R5 ;  /* 0x8000000502057221 */ /* 0x000fe20000000000 */
[----:B------:R-:W-:Y:S01]  /*01e0*/  FFMA R2, R3, -1.2611686178923353638e-44, -R4 ;  /* 0x8000000903027823 */ /* 0x000fe20000000804 */
[----:B------:R-:W-:-:S03]  /*01f0*/  FSETP.GEU.AND P1, PT, R4, RZ, PT ;  /* 0x000000ff0400720b */ /* 0x000fc60003f2e000 */
[----:B------:R-:W-:Y:S01]  /*0200*/  FFMA R2, R5, -1.2611686178923353638e-44, R2 ;  /* 0x8000000905027823 */ /* 0x000fe20000000002 */
[----:B------:R-:W-:Y:S01]  /*0210*/  MOV R5, 0x391fcb8e ;  /* 0x391fcb8e00057802 */ /* 0x000fe20000000f00 */
[----:B0-----:R-:W-:Y:S01]  /*0220*/  FADD R3, R4, -R7 ;  /* 0x8000000704037221 */ /* 0x001fe20000000000 */
[----:B------:R-:W-:-:S03]  /*0230*/  FSETP.GT.AND P0, PT, R7, RZ, PT ;  /* 0x000000ff0700720b */ /* 0x000fc60003f04000 */
[----:B------:R-:W-:Y:S01]  /*0240*/  FADD R2, R2, R3 ;  /* 0x0000000302027221 */ /* 0x000fe20000000000 */
[----:B------:R-:W-:Y:S02]  /*0250*/  SEL R8, RZ, 0x83000000, P0 ;  /* 0x83000000ff087807 */ /* 0x000fe40000000000 */
[----:B------:R-:W-:Y:S01]  /*0260*/  FSETP.GT.AND P0, PT, |R4|, 152, PT ;  /* 0x431800000400780b */ /* 0x000fe20003f04200 */
[----:B------:R-:W-:Y:S02]  /*0270*/  FFMA R3, R2, R5, 0.0013391353422775864601 ;  /* 0x3aaf85ed02037423 */ /* 0x000fe40000000005 */
[----:B------:R-:W0:Y:S01]  /*0280*/  F2I.NTZ R5, R4 ;  /* 0x0000000400057305 */ /* 0x000e220000203100 */
[----:B------:R-:W-:Y:S02]  /*0290*/  VIADD R10, R8, 0x7f000000 ;  /* 0x7f000000080a7836 */ /* 0x000fe40000000000 */
[----:B------:R-:W-:-:S04]  /*02a0*/  FFMA R3, R2, R3, 0.0096188392490148544312 ;  /* 0x3c1d985602037423 */ /* 0x000fc80000000003 */
[----:B------:R-:W-:-:S04]  /*02b0*/  FFMA R3, R2, R3, 0.055503588169813156128 ;  /* 0x3d6357bb02037423 */ /* 0x000fc80000000003 */
[----:B------:R-:W-:-:S04]  /*02c0*/  FFMA R3, R2, R3, 0.24022644758224487305 ;  /* 0x3e75fdec02037423 */ /* 0x000fc80000000003 */
[----:B------:R-:W-:Y:S01]  /*02d0*/  FFMA R3, R2, R3, 0.69314718246459960938 ;  /* 0x3f31721802037423 */ /* 0x000fe20000000003 */
[----:B0-----:R-:W-:-:S03]  /*02e0*/  IMAD R8, R5, 0x800000, -R8 ;  /* 0x0080000005087824 */ /* 0x001fc600078e0a08 */
[----:B------:R-:W-:-:S04]  /*02f0*/  FFMA R3, R2, R3, 1 ;  /* 0x3f80000002037423 */ /* 0x000fc80000000003 */
[----:B------:R-:W-:-:S04]  /*0300*/  FMUL R3, R3, R10 ;  /* 0x0000000a03037220 */ /* 0x000fc80000400000 */
[----:B------:R-:W-:Y:S01]  /*0310*/  FMUL R9, R3, R8 ;  /* 0x0000000803097220 */ /* 0x000fe20000400000 */
[----:B------:R-:W-:-:S04]  /*0320*/  @P0 FSEL R9, RZ, +INF , !P1 ;  /* 0x7f800000ff090808 */ /* 0x000fc80004800000 */
[----:B------:R-:W-:Y:S01]  /*0330*/  SHF.R.U32.HI R12, RZ, 0x17, R9 ;  /* 0x00000017ff0c7819 */ /* 0x000fe20000011609 */
[C---:B------:R-:W-:Y:S01]  /*0340*/  FMUL R3, R9.reuse, 0.63661974668502807617 ;  /* 0x3f22f98309037820 */ /* 0x040fe20000400000 */
[C---:B------:R-:W-:Y:S01]  /*0350*/  FSETP.GE.AND P0, PT, |R9|.reuse, 105615, PT ;  /* 0x47ce47800900780b */ /* 0x040fe20003f06200 */
[C---:B------:R-:W-:Y:S01]  /*0360*/  IMAD.SHL.U32 R14, R9.reuse, 0x100, RZ ;  /* 0x00000100090e7824 */ /* 0x040fe200078e00ff */
[C---:B------:R-:W-:Y:S01]  /*0370*/  LOP3.LUT R2, R12.reuse, 0xe0, RZ, 0xc0, !PT ;  /* 0x000000e00c027812 */ /* 0x040fe200078ec0ff */
[----:B------:R-:W-:Y:S01]  /*0380*/  FMUL R10, RZ, R9 ;  /* 0x00000009ff0a7220 */ /* 0x000fe20000400000 */
[----:B------:R-:W-:Y:S01]  /*0390*/  LOP3.LUT R12, R12, 0x1f, RZ, 0xc0, !PT ;  /* 0x0000001f0c0c7812 */ /* 0x000fe200078ec0ff */
[----:B------:R-:W0:Y:S01]  /*03a0*/  F2I.NTZ R3, R3 ;  /* 0x0000000300037305 */ /* 0x000e220000203100 */
[----:B------:R-:W-:Y:S02]  /*03b0*/  IADD3 R2, PT, PT, R2, -0x80, RZ ;  /* 0xffffff8002027810 */ /* 0x000fe40007ffe0ff */
[----:B------:R-:W-:-:S02]  /*03c0*/  FSETP.EQ.OR P1, PT, |R9|, +INF , !P0 ;  /* 0x7f8000000900780b */ /* 0x000fc40004722600 */
[----:B------:R-:W-:Y:S02]  /*03d0*/  SHF.R.U32.HI R2, RZ, 0x5, R2 ;  /* 0x00000005ff027819 */ /* 0x000fe40000011602 */
[----:B------:R-:W-:Y:S02]  /*03e0*/  LOP3.LUT R14, R14, 0x80000000, RZ, 0xfc, !PT ;  /* 0x800000000e0e7812 */ /* 0x000fe400078efcff */
[----:B------:R-:W-:Y:S01]  /*03f0*/  IADD3 R16, PT, PT, -R12, 0x20, RZ ;  /* 0x000000200c107810 */ /* 0x000fe20007ffe1ff */
[----:B------:R-:W-:Y:S01]  /*0400*/  IMAD R17, R2, -0x4, R1 ;  /* 0xfffffffc02117824 */ /* 0x000fe200078e0201 */
[----:B0-----:R-:W-:Y:S02]  /*0410*/  I2FP.F32.S32 R4, R3 ;  /* 0x0000000300047245 */ /* 0x001fe40000201400 */
[----:B------:R-:W-:-:S03]  /*0420*/  SEL R15, R3, RZ, !P0 ;  /* 0x000000ff030f7207 */ /* 0x000fc60004000000 */
[----:B------:R-:W-:-:S04]  /*0430*/  FFMA R5, R4, -1.5707962512969970703, R9 ;  /* 0xbfc90fda04057823 */ /* 0x000fc80000000009 */
[----:B------:R-:W-:-:S04]  /*0440*/  FFMA R5, R4, -7.5497894158615963534e-08, R5 ;  /* 0xb3a2216804057823 */ /* 0x000fc80000000005 */
[----:B--2---:R-:W-:-:S07]  /*0450*/  @!P0 FFMA R10, R4, -5.3903029534742383927e-15, R5 ;  /* 0xa7c234c5040a8823 */ /* 0x004fce0000000005 */
.L_x_6:
[C---:B------:R-:W-:Y:S01]  /*0460*/  FSETP.NEU.AND P0, PT, R0.reuse, 1.89120000766424401766e+36, PT ;  /* 0x7bb61dae0000780b */ /* 0x040fe20003f0d000 */
[----:B------:R-:W-:Y:S03]  /*0470*/  BSSY.RECONVERGENT B0, `(.L_x_1) ;  /* 0x000004c000007945 */ /* 0x000fe60003800200 */
[----:B------:R-:W-:-:S13]  /*0480*/  FSETP.NEU.OR P0, PT, R0, R13, P0 ;  /* 0x0000000d0000720b */ /* 0x000fda000070d400 */
[----:B------:R-:W-:Y:S05]  /*0490*/  @P0 BRA `(.L_x_2) ;  /* 0x0000000400240947 */ /* 0x000fea0003800000 */
[----:B------:R-:W-:-:S05]  /*04a0*/  UMOV UR5, URZ ;  /* 0x000000ff00057c82 */ /* 0x000fca0008000000 */
.L_x_5:
[----:B------:R-:W-:Y:S01]  /*04b0*/  IMAD.MOV.U32 R2, RZ, RZ, R15 ;  /* 0x000000ffff027224 */ /* 0x000fe200078e000f */
[----:B------:R-:W-:Y:S01]  /*04c0*/  MOV R0, R10 ;  /* 0x0000000a00007202 */ /* 0x000fe20000000f00 */
[----:B------:R-:W-:Y:S06]  /*04d0*/  @P1 BRA `(.L_x_3) ;  /* 0x0000000000b81947 */ /* 0x000fec0003800000 */
[----:B------:R-:W-:Y:S01]  /*04e0*/  IMAD.MOV.U32 R8, RZ, RZ, RZ ;  /* 0x000000ffff087224 */ /* 0x000fe200078e00ff */
[----:B------:R-:W-:Y:S01]  /*04f0*/  MOV R0, R1 ;  /* 0x0000000100007202 */ /* 0x000fe20000000f00 */
[----:B------:R-:W-:Y:S01]  /*0500*/  IMAD.MOV.U32 R19, RZ, RZ, RZ ;  /* 0x000000ffff137224 */ /* 0x000fe200078e00ff */
[----:B------:R-:W0:Y:S01]  /*0510*/  LDCU.64 UR10, c[0x4][0x10] ;  /* 0x01000200ff0a77ac */ /* 0x000e220008000a00 */
[----:B------:R-:W-:-:S05]  /*0520*/  UMOV UR6, URZ ;  /* 0x000000ff00067c82 */ /* 0x000fca0008000000 */
.L_x_4:
[----:B0-----:R-:W-:Y:S01]  /*0530*/  IMAD.U32 R4, RZ, RZ, UR10 ;  /* 0x0000000aff047e24 */ /* 0x001fe2000f8e00ff */
[----:B------:R-:W-:-:S05]  /*0540*/  MOV R5, UR11 ;  /* 0x0000000b00057c02 */ /* 0x000fca0008000f00 */
[----:B------:R-:W2:Y:S01]  /*0550*/  LDG.E.CONSTANT R3, desc[UR8][R4.64] ;  /* 0x0000000804037981 */ /* 0x000ea2000c1e9900 */
[----:B------:R-:W-:Y:S02]  /*0560*/  UIADD3 UR10, UP0, UPT, UR10, 0x4, URZ ;  /* 0x000000040a0a7890 */ /* 0x000fe4000ff1e0ff */
[----:B------:R-:W-:Y:S02]  /*0570*/  UIADD3 UR6, UPT, UPT, UR6, 0x1, URZ ;  /* 0x0000000106067890 */ /* 0x000fe4000fffe0ff */
[----:B------:R-:W-:Y:S02]  /*0580*/  UIADD3.X UR11, UPT, UPT, URZ, UR11, URZ, UP0, !UPT ;  /* 0x0000000bff0b7290 */ /* 0x000fe400087fe4ff */
[----:B------:R-:W-:Y:S01]  /*0590*/  UISETP.NE.AND UP0, UPT, UR6, 0x6, UPT ;  /* 0x000000060600788c */ /* 0x000fe2000bf05270 */
[----:B--2---:R-:W-:-:S03]  /*05a0*/  IMAD.WIDE.U32 R2, R3, R14, RZ ;  /* 0x0000000e03027225 */ /* 0x004fc600078e00ff */
[----:B------:R-:W-:-:S05]  /*05b0*/  IADD3 R7, P0, PT, R2, R8, RZ ;  /* 0x0000000802077210 */ /* 0x000fca0007f1e0ff */
[----:B------:R0:W-:Y:S01]  /*05c0*/  STL [R0], R7 ;  /* 0x0000000700007387 */ /* 0x0001e20000100800 */
[----:B------:R-:W-:Y:S01]  /*05d0*/  IMAD.X R8, R3, 0x1, R19, P0 ;  /* 0x0000000103087824 */ /* 0x000fe200000e0613 */
[----:B0-----:R-:W-:Y:S01]  /*05e0*/  IADD3 R0, PT, PT, R0, 0x4, RZ ;  /* 0x0000000400007810 */ /* 0x001fe20007ffe0ff */
[----:B------:R-:W-:Y:S06]  /*05f0*/  BRA.U UP0, `(.L_x_4) ;  /* 0xfffffffd00cc7547 */ /* 0x000fec000b83ffff */
[----:B------:R-:W-:Y:S01]  /*0600*/  ISETP.NE.AND P0, PT, R12, RZ, PT ;  /* 0x000000ff0c00720c */ /* 0x000fe20003f05270 */
[----:B------:R0:W-:Y:S04]  /*0610*/  STL [R1+0x18], R8 ;  /* 0x0000180801007387 */ /* 0x0001e80000100800 */
[----:B------:R-:W2:Y:S04]  /*0620*/  LDL R0, [R17+0x18] ;  /* 0x0000180011007983 */ /* 0x000ea80000100800 */
[----:B------:R-:W3:Y:S04]  /*0630*/  LDL R3, [R17+0x14] ;  /* 0x0000140011037983 */ /* 0x000ee80000100800 */
[----:B------:R-:W4:Y:S01]  /*0640*/  @P0 LDL R7, [R17+0x10] ;  /* 0x0000100011070983 */ /* 0x000f220000100800 */
[----:B------:R-:W-:Y:S01]  /*0650*/  UMOV UR10, 0x54442d19 ;  /* 0x54442d19000a7882 */ /* 0x000fe20000000000 */
[----:B------:R-:W-:Y:S01]  /*0660*/  UMOV UR11, 0x3bf921fb ;  /* 0x3bf921fb000b7882 */ /* 0x000fe20000000000 */
[----:B--2---:R-:W-:-:S02]  /*0670*/  @P0 SHF.L.U32 R2, R0, R12, RZ ;  /* 0x0000000c00020219 */ /* 0x004fc400000006ff */
[----:B---3--:R-:W-:Y:S02]  /*0680*/  @P0 SHF.R.U32.HI R5, RZ, R16, R3 ;  /* 0x00000010ff050219 */ /* 0x008fe40000011603 */
[----:B------:R-:W-:Y:S02]  /*0690*/  @P0 SHF.L.U32 R4, R3, R12, RZ ;  /* 0x0000000c03040219 */ /* 0x000fe400000006ff */
[----:B----4-:R-:W-:Y:S01]  /*06a0*/  @P0 SHF.R.U32.HI R7, RZ, R16, R7 ;  /* 0x00000010ff070219 */ /* 0x010fe20000011607 */
[----:B------:R-:W-:-:S03]  /*06b0*/  @P0 IMAD.IADD R0, R2, 0x1, R5 ;  /* 0x0000000102000824 */ /* 0x000fc600078e0205 */
[----:B------:R-:W-:Y:S02]  /*06c0*/  @P0 IADD3 R3, PT, PT, R4, R7, RZ ;  /* 0x0000000704030210 */ /* 0x000fe40007ffe0ff */
[----:B------:R-:W-:Y:S02]  /*06d0*/  ISETP.GE.AND P0, PT, R9, RZ, PT ;  /* 0x000000ff0900720c */ /* 0x000fe40003f06270 */
[C---:B------:R-:W-:Y:S01]  /*06e0*/  SHF.L.W.U32.HI R2, R3.reuse, 0x2, R0 ;  /* 0x0000000203027819 */ /* 0x040fe20000010e00 */
[----:B------:R-:W-:-:S03]  /*06f0*/  IMAD.SHL.U32 R3, R3, 0x4, RZ ;  /* 0x0000000403037824 */ /* 0x000fc600078e00ff */
[----:B------:R-:W-:Y:S02]  /*0700*/  SHF.R.S32.HI R4, RZ, 0x1f, R2 ;  /* 0x0000001fff047819 */ /* 0x000fe40000011402 */
[----:B------:R-:W-:Y:S02]  /*0710*/  LOP3.LUT R7, R2, R9, RZ, 0x3c, !PT ;  /* 0x0000000902077212 */ /* 0x000fe400078e3cff */
[C---:B------:R-:W-:Y:S02]  /*0720*/  LOP3.LUT R18, R4.reuse, R3, RZ, 0x3c, !PT ;  /* 0x0000000304127212 */ /* 0x040fe400078e3cff */
[----:B------:R-:W-:Y:S02]  /*0730*/  LOP3.LUT R19, R4, R2, RZ, 0x3c, !PT ;  /* 0x0000000204137212 */ /* 0x000fe400078e3cff */
[----:B------:R-:W-:Y:S02]  /*0740*/  SHF.R.U32.HI R3, RZ, 0x1e, R0 ;  /* 0x0000001eff037819 */ /* 0x000fe40000011600 */
[----:B------:R-:W1:Y:S01]  /*0750*/  I2F.F64.S64 R4, R18 ;  /* 0x0000001200047312 */ /* 0x000e620000301c00 */
[----:B------:R-:W-:-:S02]  /*0760*/  ISETP.GE.AND P2, PT, R7, RZ, PT ;  /* 0x000000ff0700720c */ /* 0x000fc40003f46270 */
[----:B------:R-:W-:-:S04]  /*0770*/  LEA.HI R2, R2, R3, RZ, 0x1 ;  /* 0x0000000302027211 */ /* 0x000fc800078f08ff */
[----:B------:R-:W-:Y:S01]  /*0780*/  @!P0 IADD3 R2, PT, PT, -R2, RZ, RZ ;  /* 0x000000ff02028210 */ /* 0x000fe20007ffe1ff */
[----:B-1----:R-:W-:-:S10]  /*0790*/  DMUL R4, R4, UR10 ;  /* 0x0000000a04047c28 */ /* 0x002fd40008000000 */
[----:B------:R-:W1:Y:S02]  /*07a0*/  F2F.F32.F64 R4, R4 ;  /* 0x0000000400047310 */ /* 0x000e640000301000 */
[----:B01----:R-:W-:-:S07]  /*07b0*/  FSEL R0, -R4, R4, !P2 ;  /* 0x0000000404007208 */ /* 0x003fce0005000100 */
.L_x_3:
[----:B------:R-:W0:Y:S01]  /*07c0*/  LDCU UR6, c[0x0][0x388] ;  /* 0x00007100ff0677ac */ /* 0x000e220008000800 */
[----:B------:R-:W-:-:S04]  /*07d0*/  UIADD3 UR5, UPT, UPT, UR5, 0x1, URZ ;  /* 0x0000000105057890 */ /* 0x000fc8000fffe0ff */
[----:B0-----:R-:W-:-:S09]  /*07e0*/  UISETP.NE.AND UP0, UPT, UR5, UR6, UPT ;  /* 0x000000060500728c */ /* 0x001fd2000bf05270 */
[----:B------:R-:W-:Y:S05]  /*07f0*/  BRA.U UP0, `(.L_x_5) ;  /* 0xfffffffd002c7547 */ /* 0x000fea000b83ffff */
[----:B------:R-:W-:Y:S02]  /*0800*/  IMAD.MOV.U32 R4, RZ, RZ, 0x37cbac00 ;  /* 0x37cbac00ff047424 */ /* 0x000fe400078e00ff */
[----:B------:R-:W-:Y:S01]  /*0810*/  FMUL R3, R0, R0 ;  /* 0x0000000000037220 */ /* 0x000fe20000400000 */
[C---:B------:R-:W-:Y:S01]  /*0820*/  LOP3.LUT R5, R2.reuse, 0x1, RZ, 0xc0, !PT ;  /* 0x0000000102057812 */ /* 0x040fe200078ec0ff */
[----:B------:R-:W-:Y:S02]  /*0830*/  HFMA2 R7, -RZ, RZ, 1.541015625, -0.052001953125 ;  /* 0x3e2aaaa8ff077431 */ /* 0x000fe400000001ff */
[----:B------:R-:W-:Y:S02]  /*0840*/  VIADD R8, R2, 0x1 ;  /* 0x0000000102087836 */ /* 0x000fe40000000000 */
[----:B------:R-:W-:Y:S01]  /*0850*/  FFMA R4, R3, R4, -0.0013887860113754868507 ;  /* 0xbab607ed03047423 */ /* 0x000fe20000000004 */
[----:B------:R-:W-:Y:S02]  /*0860*/  ISETP.NE.U32.AND P0, PT, R5, 0x1, PT ;  /* 0x000000010500780c */ /* 0x000fe40003f05070 */
[----:B------:R-:W-:-:S02]  /*0870*/  MOV R5, 0x3c0885e4 ;  /* 0x3c0885e400057802 */ /* 0x000fc40000000f00 */
[----:B------:R-:W-:Y:S02]  /*0880*/  FSEL R4, R4, -0.00019574658654164522886, P0 ;  /* 0xb94d415304047808 */ /* 0x000fe40000000000 */
[----:B------:R-:W-:Y:S02]  /*0890*/  FSEL R2, R5, 0.041666727513074874878, !P0 ;  /* 0x3d2aaabb05027808 */ /* 0x000fe40004000000 */
[----:B------:R-:W-:Y:S02]  /*08a0*/  LOP3.LUT P2, RZ, R8, 0x2, RZ, 0xc0, !PT ;  /* 0x0000000208ff7812 */ /* 0x000fe4000784c0ff */
[----:B------:R-:W-:Y:S01]  /*08b0*/  FSEL R0, R0, 1, !P0 ;  /* 0x3f80000000007808 */ /* 0x000fe20004000000 */
[----:B------:R-:W-:Y:S01]  /*08c0*/  FFMA R2, R3, R4, R2 ;  /* 0x0000000403027223 */ /* 0x000fe20000000002 */
[----:B------:R-:W-:-:S03]  /*08d0*/  FSEL R7, -R7, -0.4999999701976776123, !P0 ;  /* 0xbeffffff07077808 */ /* 0x000fc60004000100 */
[C---:B------:R-:W-:Y:S02]  /*08e0*/  FFMA R5, R3.reuse, R0, RZ ;  /* 0x0000000003057223 */ /* 0x040fe400000000ff */
[----:B------:R-:W-:-:S04]  /*08f0*/  FFMA R2, R3, R2, R7 ;  /* 0x0000000203027223 */ /* 0x000fc80000000007 */
[----:B------:R-:W-:-:S04]  /*0900*/  FFMA R0, R5, R2, R0 ;  /* 0x0000000205007223 */ /* 0x000fc80000000000 */
[----:B------:R-:W-:-:S04]  /*0910*/  @P2 FADD R0, RZ, -R0 ;  /* 0x80000000ff002221 */ /* 0x000fc80000000000 */
[----:B------:R-:W-:-:S07]  /*0920*/  FADD R0, R11, R0 ;  /* 0x000000000b007221 */ /* 0x000fce0000000000 */
.L_x_2:
[----:B------:R-:W-:Y:S05]  /*0930*/  BSYNC.RECONVERGENT B0 ;  /* 0x0000000000007941 */ /* 0x000fea0003800200 */
.L_x_1:
[----:B------:R-:W0:Y:S01]  /*0940*/  LDCU UR5, c[0x0][0x384] ;  /* 0x00007080ff0577ac */ /* 0x000e220008000800 */
[----:B------:R-:W-:-:S04]  /*0950*/  UIADD3 UR4, UPT, UPT, UR4, 0x1, URZ ;  /* 0x0000000104047890 */ /* 0x000fc8000fffe0ff */
[----:B0-----:R-:W-:-:S09]  /*0960*/  UISETP.NE.AND UP0, UPT, UR4, UR5, UPT ;  /* 0x000000050400728c */ /* 0x001fd2000bf05270 */
[----:B------:R-:W-:Y:S05]  /*0970*/  BRA.U UP0, `(.L_x_6) ;  /* 0xfffffff900b87547 */ /* 0x000fea000b83ffff */
.L_x_0:
[----:B------:R-:W0:Y:S01]  /*0980*/  F2F.F64.F32 R2, R0 ;  /* 0x0000000000027310 */ /* 0x000e220000201800 */
[----:B------:R-:W-:Y:S01]  /*0990*/  MOV R8, 0x0 ;  /* 0x0000000000087802 */ /* 0x000fe20000000f00 */
[----:B------:R-:W1:Y:S01]  /*09a0*/  LDCU.64 UR4, c[0x4][0x8] ;  /* 0x01000100ff0477ac */ /* 0x000e620008000a00 */
[----:B------:R-:W-:-:S04]  /*09b0*/  IADD3 R6, P0, P1, R1, 0x20, R6 ;  /* 0x0000002001067810 */ /* 0x000fc8000791e006 */
[----:B------:R-:W2:Y:S01]  /*09c0*/  LDC.64 R8, c[0x4][R8] ;  /* 0x0100000008087b82 */ /* 0x000ea20000000a00 */
[----:B------:R-:W-:Y:S01]  /*09d0*/  IADD3.X R7, PT, PT, RZ, UR7, RZ, P0, P1 ;  /* 0x00000007ff077c10 */ /* 0x000fe200087e24ff */
[----:B0-----:R0:W-:Y:S01]  /*09e0*/  STL.64 [R1+0x20], R2 ;  /* 0x0000200201007387 */ /* 0x0011e20000100a00 */
[----:B-1----:R-:W-:Y:S01]  /*09f0*/  IMAD.U32 R4, RZ, RZ, UR4 ;  /* 0x00000004ff047e24 */ /* 0x002fe2000f8e00ff */
[----:B------:R-:W-:-:S07]  /*0a00*/  MOV R5, UR5 ;  /* 0x0000000500057c02 */ /* 0x000fce0008000f00 */
[----:B------:R-:W-:-:S07]  /*0a10*/  LEPC R20, `(.L_x_7) ;  /* 0x000000001014794e */ /* 0x000fce0000000000 */
[----:B0-2---:R-:W-:Y:S05]  /*0a20*/  CALL.ABS.NOINC R8 ;  /* 0x0000000008007343 */ /* 0x005fea0003c00000 */
.L_x_7:
[----:B------:R-:W-:Y:S05]  /*0a30*/  EXIT ;  /* 0x000000000000794d */ /* 0x000fea0003800000 */
.L_x_8:
[----:B------:R-:W-:-:S00]  /*0a40*/  BRA `(.L_x_8) ;  /* 0xfffffffc00fc7947 */ /* 0x000fc0000383ffff */
[----:B------:R-:W-:-:S00]  /*0a50*/  NOP ;  /* 0x0000000000007918 */ /* 0x000fc00000000000 */
        /* <DEDUP_REMOVED lines=10> */
.L_x_9:


//--------------------- .nv.global.init           --------------------------
	.section	.nv.global.init,"aw",@progbits
	.align	4
.nv.global.init:
	.type		__cudart_i2opi_f,@object
	.size		__cudart_i2opi_f,($str - __cudart_i2opi_f)
__cudart_i2opi_f:
        /*0000*/ 	.byte	0x41, 0x90, 0x43, 0x3c, 0x99, 0x95, 0x62, 0xdb, 0xc0, 0xdd, 0x34, 0xf5, 0xd1, 0x57, 0x27, 0xfc
        /*0010*/ 	.byte	0x29, 0x15, 0x44, 0x4e, 0x6e, 0x83, 0xf9, 0xa2
	.type		$str,@object
	.size		$str,(.L_0 - $str)
$str:
        /*0018*/ 	.byte	0x25, 0x2e, 0x31, 0x37, 0x67, 0x0a, 0x00
.L_0:


//--------------------- .nv.shared.reserved.0     --------------------------
	.section	.nv.shared.reserved.0,"aw",@nobits
	.weak		__nv_reservedSMEM_offset_0_alias
	.size		__nv_reservedSMEM_offset_0_alias, 0, 64
	.other		__nv_reservedSMEM_offset_0_alias,@"STO_CUDA_RESERVED_SHARED STV_DEFAULT"
__nv_reservedSMEM_offset_0_alias:
	.zero		0
	.zero		64


//--------------------- .nv.constant0._Z7computefiiffff --------------------------
	.section	.nv.constant0._Z7computefiiffff,"a",@progbits
	.sectionflags	@""
	.align	4
.nv.constant0._Z7computefiiffff:
	.zero		924


//--------------------- SYMBOLS --------------------------

	.type		.nv.reservedSmem.offset0,@object
	.size		.nv.reservedSmem.offset0,0x4
	.type		vprintf,@function
